	.headerflags	@"EF_CUDA_TEXMODE_UNIFIED EF_CUDA_64BIT_ADDRESS EF_CUDA_ACCELERATORS EF_CUDA_SM90 EF_CUDA_VIRTUAL_SM(EF_CUDA_SM90)"
	.elftype	@"ET_EXEC"


//--------------------- .nv.info                  --------------------------
	.section	.nv.info,"",@"SHT_CUDA_INFO"
	.align	4


	//----- nvinfo : EIATTR_REGCOUNT
	.align		4
        /*0000*/ 	.byte	0x04, 0x2f
        /*0002*/ 	.short	(.L_3 - .L_2)
	.align		4
.L_2:
        /*0004*/ 	.word	index@(triton_per_fused_div_linalg_vector_norm_sub_0)
        /*0008*/ 	.word	0x00000011


	//----- nvinfo : EIATTR_MIN_STACK_SIZE
	.align		4
.L_3:
        /*000c*/ 	.byte	0x04, 0x12
        /*000e*/ 	.short	(.L_5 - .L_4)
	.align		4
.L_4:
        /*0010*/ 	.word	index@(triton_per_fused_div_linalg_vector_norm_sub_0)
        /*0014*/ 	.word	0x00000000


	//----- nvinfo : EIATTR_FRAME_SIZE
	.align		4
.L_5:
        /*0018*/ 	.byte	0x04, 0x11
        /*001a*/ 	.short	(.L_7 - .L_6)
	.align		4
.L_6:
        /*001c*/ 	.word	index@(triton_per_fused_div_linalg_vector_norm_sub_0)
        /*0020*/ 	.word	0x00000000


	//----- nvinfo : EIATTR_MIN_STACK_SIZE
	.align		4
.L_7:
        /*0024*/ 	.byte	0x04, 0x12
        /*0026*/ 	.short	(.L_9 - .L_8)
	.align		4
.L_8:
        /*0028*/ 	.word	index@(triton_per_fused_div_linalg_vector_norm_sub_0)
        /*002c*/ 	.word	0x00000000
.L_9:


//--------------------- .nv.info.triton_per_fused_div_linalg_vector_norm_sub_0 --------------------------
	.section	.nv.info.triton_per_fused_div_linalg_vector_norm_sub_0,"",@"SHT_CUDA_INFO"
	.sectionflags	@""
	.align	4


	//----- nvinfo : EIATTR_CUDA_API_VERSION
	.align		4
        /*0000*/ 	.byte	0x04, 0x37
        /*0002*/ 	.short	(.L_11 - .L_10)
.L_10:
        /*0004*/ 	.word	0x0000007c


	//----- nvinfo : EIATTR_KPARAM_INFO
	.align		4
.L_11:
        /*0008*/ 	.byte	0x04, 0x17
        /*000a*/ 	.short	(.L_13 - .L_12)
.L_12:
        /*000c*/ 	.word	0x00000000
        /*0010*/ 	.short	0x0003
        /*0012*/ 	.short	0x0018
        /*0014*/ 	.byte	0x00, 0xf0, 0x11, 0x00


	//----- nvinfo : EIATTR_KPARAM_INFO
	.align		4
.L_13:
        /*0018*/ 	.byte	0x04, 0x17
        /*001a*/ 	.short	(.L_15 - .L_14)
.L_14:
        /*001c*/ 	.word	0x00000000
        /*0020*/ 	.short	0x0002
        /*0022*/ 	.short	0x0010
        /*0024*/ 	.byte	0x00, 0xf4, 0x21, 0x00


	//----- nvinfo : EIATTR_KPARAM_INFO
	.align		4
.L_15:
        /*0028*/ 	.byte	0x04, 0x17
        /*002a*/ 	.short	(.L_17 - .L_16)
.L_16:
        /*002c*/ 	.word	0x00000000
        /*0030*/ 	.short	0x0001
        /*0032*/ 	.short	0x0008
        /*0034*/ 	.byte	0x00, 0xf4, 0x21, 0x00


	//----- nvinfo : EIATTR_KPARAM_INFO
	.align		4
.L_17:
        /*0038*/ 	.byte	0x04, 0x17
        /*003a*/ 	.short	(.L_19 - .L_18)
.L_18:
        /*003c*/ 	.word	0x00000000
        /*0040*/ 	.short	0x0000
        /*0042*/ 	.short	0x0000
        /*0044*/ 	.byte	0x00, 0xf4, 0x21, 0x00


	//----- nvinfo : EIATTR_SPARSE_MMA_MASK
	.align		4
.L_19:
        /*0048*/ 	.byte	0x03, 0x50
        /*004a*/ 	.short	0x0000


	//----- nvinfo : EIATTR_MAXREG_COUNT
	.align		4
        /*004c*/ 	.byte	0x03, 0x1b
        /*004e*/ 	.short	0x00ff


	//----- nvinfo : EIATTR_COOP_GROUP_MASK_REGIDS
	.align		4
        /*0050*/ 	.byte	0x04, 0x29
        /*0052*/ 	.short	(.L_21 - .L_20)


	//   ....[0]....
.L_20:
        /*0054*/ 	.word	0xffffffff


	//   ....[1]....
        /*0058*/ 	.word	0xffffffff


	//   ....[2]....
        /*005c*/ 	.word	0xffffffff


	//   ....[3]....
        /*0060*/ 	.word	0xffffffff


	//   ....[4]....
        /*0064*/ 	.word	0xffffffff


	//   ....[5]....
        /*0068*/ 	.word	0xffffffff


	//   ....[6]....
        /*006c*/ 	.word	0xffffffff


	//   ....[7]....
        /*0070*/ 	.word	0xffffffff


	//   ....[8]....
        /*0074*/ 	.word	0xffffffff


	//   ....[9]....
        /*0078*/ 	.word	0xffffffff


	//   ....[10]....
        /*007c*/ 	.word	0xffffffff


	//   ....[11]....
        /*0080*/ 	.word	0xffffffff


	//----- nvinfo : EIATTR_COOP_GROUP_INSTR_OFFSETS
	.align		4
.L_21:
        /*0084*/ 	.byte	0x04, 0x28
        /*0086*/ 	.short	(.L_23 - .L_22)


	//   ....[0]....
.L_22:
        /*0088*/ 	.word	0x000001c0


	//   ....[1]....
        /*008c*/ 	.word	0x000001d0


	//   ....[2]....
        /*0090*/ 	.word	0x00000200


	//   ....[3]....
        /*0094*/ 	.word	0x00000220


	//   ....[4]....
        /*0098*/ 	.word	0x00000260


	//   ....[5]....
        /*009c*/ 	.word	0x00000280


	//   ....[6]....
        /*00a0*/ 	.word	0x000002d0


	//   ....[7]....
        /*00a4*/ 	.word	0x000002f0


	//   ....[8]....
        /*00a8*/ 	.word	0x00000310


	//   ....[9]....
        /*00ac*/ 	.word	0x00000350


	//   ....[10]....
        /*00b0*/ 	.word	0x00000380


	//   ....[11]....
        /*00b4*/ 	.word	0x00000440


	//----- nvinfo : EIATTR_EXIT_INSTR_OFFSETS
	.align		4
.L_23:
        /*00b8*/ 	.byte	0x04, 0x1c
        /*00ba*/ 	.short	(.L_25 - .L_24)


	//   ....[0]....
.L_24:
        /*00bc*/ 	.word	0x000004f0


	//   ....[1]....
        /*00c0*/ 	.word	0x00000570


	//----- nvinfo : EIATTR_REQNTID
	.align		4
.L_25:
        /*00c4*/ 	.byte	0x04, 0x10
        /*00c6*/ 	.short	(.L_27 - .L_26)
.L_26:
        /*00c8*/ 	.word	0x00000040
        /*00cc*/ 	.word	0x00000001
        /*00d0*/ 	.word	0x00000001


	//----- nvinfo : EIATTR_CBANK_PARAM_SIZE
	.align		4
.L_27:
        /*00d4*/ 	.byte	0x03, 0x19
        /*00d6*/ 	.short	0x001c


	//----- nvinfo : EIATTR_PARAM_CBANK
	.align		4
        /*00d8*/ 	.byte	0x04, 0x0a
        /*00da*/ 	.short	(.L_29 - .L_28)
	.align		4
.L_28:
        /*00dc*/ 	.word	index@(.nv.constant0.triton_per_fused_div_linalg_vector_norm_sub_0)
        /*00e0*/ 	.short	0x0210
        /*00e2*/ 	.short	0x001c


	//----- nvinfo : EIATTR_SW_WAR
	.align		4
.L_29:
        /*00e4*/ 	.byte	0x04, 0x36
        /*00e6*/ 	.short	(.L_31 - .L_30)
.L_30:
        /*00e8*/ 	.word	0x00000008
.L_31:


//--------------------- .nv.callgraph             --------------------------
	.section	.nv.callgraph,"",@"SHT_CUDA_CALLGRAPH"
	.align	4
	.sectionentsize	8
	.align		4
        /*0000*/ 	.word	0x00000000
	.align		4
        /*0004*/ 	.word	0xffffffff
	.align		4
        /*0008*/ 	.word	0x00000000
	.align		4
        /*000c*/ 	.word	0xfffffffe
	.align		4
        /*0010*/ 	.word	0x00000000
	.align		4
        /*0014*/ 	.word	0xfffffffd
	.align		4
        /*0018*/ 	.word	0x00000000
	.align		4
        /*001c*/ 	.word	0xfffffffc


//--------------------- .nv.constant4             --------------------------
	.section	.nv.constant4,"a",@progbits
	.align	8
	.align		8
.nv.constant4:
        /*0000*/ 	.dword	_$_str
	.align		8
        /*0008*/ 	.dword	_$_str_$_2


//--------------------- .text.triton_per_fused_div_linalg_vector_norm_sub_0 --------------------------
	.section	.text.triton_per_fused_div_linalg_vector_norm_sub_0,"ax",@progbits
	.sectionflags	@"SHF_BARRIERS=1"
	.align	128
        .global         triton_per_fused_div_linalg_vector_norm_sub_0
        .type           triton_per_fused_div_linalg_vector_norm_sub_0,@function
        .size           triton_per_fused_div_linalg_vector_norm_sub_0,(.L_x_1 - triton_per_fused_div_linalg_vector_norm_sub_0)
        .other          triton_per_fused_div_linalg_vector_norm_sub_0,@"STO_CUDA_ENTRY STV_DEFAULT"
triton_per_fused_div_linalg_vector_norm_sub_0:
.text.triton_per_fused_div_linalg_vector_norm_sub_0:
[----:B------:R-:W0:Y:S02]  /*0000*/  LDC R1, c[0x0][0x28] ;  /* 0x00000a00ff017b82 */ /* 0x000e240000000800 */
[----:B------:R-:W1:Y:S01]  /*0010*/  S2R R14, SR_TID.X ;  /* 0x00000000000e7919 */ /* 0x000e620000002100 */
[----:B------:R-:W2:Y:S01]  /*0020*/  LDC.64 R4, c[0x0][0x218] ;  /* 0x00008600ff047b82 */ /* 0x000ea20000000a00 */
[----:B------:R-:W-:-:S07]  /*0030*/  ULDC.64 UR6, c[0x0][0x208] ;  /* 0x0000820000067ab9 */ /* 0x000fce0000000a00 */
[----:B------:R-:W3:Y:S01]  /*0040*/  LDC.64 R8, c[0x0][0x220] ;  /* 0x00008800ff087b82 */ /* 0x000ee20000000a00 */
[----:B-1----:R-:W-:-:S04]  /*0050*/  SHF.L.U32 R0, R14, 0x2, RZ ;  /* 0x000000020e007819 */ /* 0x002fc800000006ff */
[----:B------:R-:W-:-:S05]  /*0060*/  LOP3.LUT R7, R0, 0xfc, RZ, 0xc0, !PT ;  /* 0x000000fc00077812 */ /* 0x000fca00078ec0ff */
[----:B--2---:R-:W-:-:S04]  /*0070*/  IMAD.WIDE.U32 R4, R7, 0x4, R4 ;  /* 0x0000000407047825 */ /* 0x004fc800078e0004 */
[----:B---3--:R-:W-:Y:S02]  /*0080*/  IMAD.WIDE.U32 R8, R7, 0x4, R8 ;  /* 0x0000000407087825 */ /* 0x008fe400078e0008 */
[----:B------:R-:W2:Y:S04]  /*0090*/  LDG.E.128 R4, desc[UR6][R4.64] ;  /* 0x0000000604047981 */ /* 0x000ea8000c1e1d00 */
[----:B------:R-:W2:Y:S01]  /*00a0*/  LDG.E.128 R8, desc[UR6][R8.64] ;  /* 0x0000000608087981 */ /* 0x000ea2000c1e1d00 */
[----:B------:R-:W1:Y:S01]  /*00b0*/  S2UR UR5, SR_CgaCtaId ;  /* 0x00000000000579c3 */ /* 0x000e620000008800 */
[C---:B------:R-:W-:Y:S01]  /*00c0*/  LOP3.LUT P1, RZ, R14.reuse, 0x1f, RZ, 0xc0, !PT ;  /* 0x0000001f0eff7812 */ /* 0x040fe2000782c0ff */
[----:B------:R-:W-:Y:S01]  /*00d0*/  UMOV UR4, 0x400 ;  /* 0x0000040000047882 */ /* 0x000fe20000000000 */
[----:B------:R-:W-:Y:S01]  /*00e0*/  ISETP.GE.AND P2, PT, R14, 0x2, PT ;  /* 0x000000020e00780c */ /* 0x000fe20003f46270 */
[----:B-1----:R-:W-:Y:S01]  /*00f0*/  UPRMT UR4, UR5, 0x654, UR4 ;  /* 0x0000065405047896 */ /* 0x002fe20008000004 */
[----:B--2---:R-:W-:Y:S01]  /*0100*/  FADD R13, R5, -R9 ;  /* 0x80000009050d7221 */ /* 0x004fe20000000000 */
[----:B------:R-:W-:Y:S01]  /*0110*/  FADD R12, R4, -R8 ;  /* 0x80000008040c7221 */ /* 0x000fe20000000000 */
[----:B------:R-:W-:Y:S01]  /*0120*/  FADD R10, R6, -R10 ;  /* 0x8000000a060a7221 */ /* 0x000fe20000000000 */
[----:B------:R-:W-:Y:S01]  /*0130*/  FADD R11, R7, -R11 ;  /* 0x8000000b070b7221 */ /* 0x000fe20000000000 */
[----:B------:R-:W-:Y:S01]  /*0140*/  FMUL R13, R13, R13 ;  /* 0x0000000d0d0d7220 */ /* 0x000fe20000400000 */
[----:B------:R-:W-:-:S03]  /*0150*/  FMUL R5, R5, R5 ;  /* 0x0000000505057220 */ /* 0x000fc60000400000 */
[----:B------:R-:W-:Y:S01]  /*0160*/  FFMA R13, R12, R12, R13 ;  /* 0x0000000c0c0d7223 */ /* 0x000fe2000000000d */
[----:B------:R-:W-:-:S03]  /*0170*/  FFMA R5, R4, R4, R5 ;  /* 0x0000000404057223 */ /* 0x000fc60000000005 */
[----:B------:R-:W-:Y:S01]  /*0180*/  FFMA R10, R10, R10, R13 ;  /* 0x0000000a0a0a7223 */ /* 0x000fe2000000000d */
[----:B------:R-:W-:-:S03]  /*0190*/  FFMA R6, R6, R6, R5 ;  /* 0x0000000606067223 */ /* 0x000fc60000000005 */
[----:B------:R-:W-:Y:S01]  /*01a0*/  FFMA R10, R11, R11, R10 ;  /* 0x0000000b0b0a7223 */ /* 0x000fe2000000000a */
[----:B------:R-:W-:-:S04]  /*01b0*/  FFMA R6, R7, R7, R6 ;  /* 0x0000000707067223 */ /* 0x000fc80000000006 */
[----:B------:R-:W1:Y:S04]  /*01c0*/  SHFL.BFLY PT, R11, R10, 0x10, 0x1f ;  /* 0x0e001f000a0b7f89 */ /* 0x000e6800000e0000 */
[----:B------:R-:W2:Y:S01]  /*01d0*/  SHFL.BFLY PT, R5, R6, 0x10, 0x1f ;  /* 0x0e001f0006057f89 */ /* 0x000ea200000e0000 */
[----:B-1----:R-:W-:Y:S01]  /*01e0*/  FADD R11, R10, R11 ;  /* 0x0000000b0a0b7221 */ /* 0x002fe20000000000 */
[----:B--2---:R-:W-:-:S04]  /*01f0*/  FADD R7, R6, R5 ;  /* 0x0000000506077221 */ /* 0x004fc80000000000 */
[----:B------:R-:W1:Y:S01]  /*0200*/  SHFL.BFLY PT, R8, R11, 0x8, 0x1f ;  /* 0x0d001f000b087f89 */ /* 0x000e6200000e0000 */
[----:B------:R-:W-:-:S03]  /*0210*/  SHF.R.U32.HI R6, RZ, 0x3, R14 ;  /* 0x00000003ff067819 */ /* 0x000fc6000001160e */
[----:B------:R-:W2:Y:S01]  /*0220*/  SHFL.BFLY PT, R10, R7, 0x8, 0x1f ;  /* 0x0d001f00070a7f89 */ /* 0x000ea200000e0000 */
[----:B------:R-:W-:Y:S01]  /*0230*/  LOP3.LUT R6, R6, 0x4, RZ, 0xc0, !PT ;  /* 0x0000000406067812 */ /* 0x000fe200078ec0ff */
[----:B-1----:R-:W-:Y:S01]  /*0240*/  FADD R8, R11, R8 ;  /* 0x000000080b087221 */ /* 0x002fe20000000000 */
[----:B--2---:R-:W-:-:S04]  /*0250*/  FADD R10, R7, R10 ;  /* 0x0000000a070a7221 */ /* 0x004fc80000000000 */
[----:B------:R-:W1:Y:S01]  /*0260*/  SHFL.BFLY PT, R9, R8, 0x4, 0x1f ;  /* 0x0c801f0008097f89 */ /* 0x000e6200000e0000 */
[----:B------:R-:W-:-:S03]  /*0270*/  LOP3.LUT R7, R14, 0x1, RZ, 0xc0, !PT ;  /* 0x000000010e077812 */ /* 0x000fc600078ec0ff */
[----:B------:R-:W2:Y:S01]  /*0280*/  SHFL.BFLY PT, R11, R10, 0x4, 0x1f ;  /* 0x0c801f000a0b7f89 */ /* 0x000ea200000e0000 */
[----:B------:R-:W-:-:S04]  /*0290*/  ISETP.NE.U32.AND P0, PT, R7, 0x1, PT ;  /* 0x000000010700780c */ /* 0x000fc80003f05070 */
[----:B------:R-:W-:Y:S01]  /*02a0*/  ISETP.LT.AND P0, PT, R14, 0x2, P0 ;  /* 0x000000020e00780c */ /* 0x000fe20000701270 */
[----:B-1----:R-:W-:Y:S01]  /*02b0*/  FADD R9, R8, R9 ;  /* 0x0000000908097221 */ /* 0x002fe20000000000 */
[----:B--2---:R-:W-:-:S04]  /*02c0*/  FADD R11, R10, R11 ;  /* 0x0000000b0a0b7221 */ /* 0x004fc80000000000 */
[----:B------:R-:W1:Y:S02]  /*02d0*/  SHFL.BFLY PT, R4, R9, 0x2, 0x1f ;  /* 0x0c401f0009047f89 */ /* 0x000e6400000e0000 */
[----:B-1----:R-:W-:-:S05]  /*02e0*/  FADD R4, R9, R4 ;  /* 0x0000000409047221 */ /* 0x002fca0000000000 */
[----:B------:R-:W1:Y:S02]  /*02f0*/  SHFL.BFLY PT, R5, R4, 0x1, 0x1f ;  /* 0x0c201f0004057f89 */ /* 0x000e6400000e0000 */
[----:B-1----:R-:W-:Y:S02]  /*0300*/  FADD R5, R4, R5 ;  /* 0x0000000504057221 */ /* 0x002fe40000000000 */
[----:B------:R-:W1:Y:S04]  /*0310*/  SHFL.BFLY PT, R4, R11, 0x2, 0x1f ;  /* 0x0c401f000b047f89 */ /* 0x000e6800000e0000 */
[----:B------:R-:W-:Y:S01]  /*0320*/  @!P1 STS [R6+UR4], R5 ;  /* 0x0000000506009988 */ /* 0x000fe20008000804 */
[----:B------:R-:W-:Y:S01]  /*0330*/  BAR.SYNC.DEFER_BLOCKING 0x0 ;  /* 0x0000000000007b1d */ /* 0x000fe20000010000 */
[----:B-1----:R-:W-:-:S05]  /*0340*/  FADD R8, R11, R4 ;  /* 0x000000040b087221 */ /* 0x002fca0000000000 */
[----:B------:R-:W1:Y:S04]  /*0350*/  SHFL.BFLY PT, R9, R8, 0x1, 0x1f ;  /* 0x0c201f0008097f89 */ /* 0x000e6800000e0000 */
[----:B------:R-:W2:Y:S01]  /*0360*/  @!P2 LDS R3, [R0+UR4] ;  /* 0x000000040003a984 */ /* 0x000ea20008000800 */
[----:B-1----:R-:W-:-:S03]  /*0370*/  FADD R9, R8, R9 ;  /* 0x0000000908097221 */ /* 0x002fc60000000000 */
[----:B--2---:R-:W1:Y:S02]  /*0380*/  SHFL.BFLY PT, R4, R3, 0x1, 0x1f ;  /* 0x0c201f0003047f89 */ /* 0x004e6400000e0000 */
[----:B-1----:R-:W-:-:S05]  /*0390*/  FADD R5, R3, R4 ;  /* 0x0000000403057221 */ /* 0x002fca0000000000 */
[----:B------:R-:W-:Y:S01]  /*03a0*/  @P0 STS [R0+UR4], R5 ;  /* 0x0000000500000988 */ /* 0x000fe20008000804 */
[----:B------:R-:W-:Y:S06]  /*03b0*/  BAR.SYNC.DEFER_BLOCKING 0x0 ;  /* 0x0000000000007b1d */ /* 0x000fec0000010000 */
[----:B------:R-:W1:Y:S02]  /*03c0*/  LDS R4, [UR4] ;  /* 0x00000004ff047984 */ /* 0x000e640008000800 */
[----:B------:R-:W-:Y:S06]  /*03d0*/  BAR.SYNC.DEFER_BLOCKING 0x0 ;  /* 0x0000000000007b1d */ /* 0x000fec0000010000 */
[----:B------:R-:W-:Y:S02]  /*03e0*/  @!P1 STS [R6+UR4], R9 ;  /* 0x0000000906009988 */ /* 0x000fe40008000804 */
[----:B------:R-:W-:Y:S01]  /*03f0*/  BAR.SYNC.DEFER_BLOCKING 0x0 ;  /* 0x0000000000007b1d */ /* 0x000fe20000010000 */
[----:B-1----:R-:W-:-:S06]  /*0400*/  FADD R4, RZ, R4 ;  /* 0x00000004ff047221 */ /* 0x002fcc0000000000 */
[----:B------:R-:W-:Y:S01]  /*0410*/  MUFU.SQRT R4, R4 ;  /* 0x0000000400047308 */ /* 0x000fe20000002000 */
[----:B------:R-:W1:Y:S01]  /*0420*/  @!P2 LDS R2, [R0+UR4] ;  /* 0x000000040002a984 */ /* 0x000e620008000800 */
[----:B------:R-:W-:-:S03]  /*0430*/  LOP3.LUT P2, RZ, R14, 0x3f, RZ, 0xc0, !PT ;  /* 0x0000003f0eff7812 */ /* 0x000fc6000784c0ff */
[----:B-1----:R-:W1:Y:S02]  /*0440*/  SHFL.BFLY PT, R3, R2, 0x1, 0x1f ;  /* 0x0c201f0002037f89 */ /* 0x002e6400000e0000 */
[----:B-1----:R-:W-:-:S05]  /*0450*/  FADD R3, R2, R3 ;  /* 0x0000000302037221 */ /* 0x002fca0000000000 */
[----:B------:R-:W-:Y:S01]  /*0460*/  @P0 STS [R0+UR4], R3 ;  /* 0x0000000300000988 */ /* 0x000fe20008000804 */
[----:B------:R-:W-:Y:S06]  /*0470*/  BAR.SYNC.DEFER_BLOCKING 0x0 ;  /* 0x0000000000007b1d */ /* 0x000fec0000010000 */
[----:B------:R-:W1:Y:S02]  /*0480*/  LDS R5, [UR4] ;  /* 0x00000004ff057984 */ /* 0x000e640008000800 */
[----:B-1----:R-:W-:-:S04]  /*0490*/  FADD R5, RZ, R5 ;  /* 0x00000005ff057221 */ /* 0x002fc80000000000 */
[----:B------:R-:W1:Y:S01]  /*04a0*/  MUFU.SQRT R7, R5 ;  /* 0x0000000500077308 */ /* 0x000e620000002000 */
[----:B------:R-:W-:Y:S01]  /*04b0*/  BAR.SYNC.DEFER_BLOCKING 0x0 ;  /* 0x0000000000007b1d */ /* 0x000fe20000010000 */
[C---:B-1----:R-:W-:Y:S02]  /*04c0*/  FSETP.GT.AND P0, PT, R7.reuse, 8.50705917302346158658e+37, PT ;  /* 0x7e8000000700780b */ /* 0x042fe40003f04000 */
[----:B------:R-:W-:-:S11]  /*04d0*/  FSETP.GEU.AND P1, PT, R7, 1.175494350822287508e-38, PT ;  /* 0x008000000700780b */ /* 0x000fd60003f2e000 */
[----:B------:R-:W-:Y:S01]  /*04e0*/  @P0 FMUL R7, R7, 0.25 ;  /* 0x3e80000007070820 */ /* 0x000fe20000400000 */
[----:B------:R-:W-:Y:S06]  /*04f0*/  @P2 EXIT ;  /* 0x000000000000294d */ /* 0x000fec0003800000 */
[----:B------:R-:W-:Y:S01]  /*0500*/  @!P1 FMUL R7, R7, 16777216 ;  /* 0x4b80000007079820 */ /* 0x000fe20000400000 */
[----:B------:R-:W0:Y:S01]  /*0510*/  LDC.64 R2, c[0x0][0x210] ;  /* 0x00008400ff027b82 */ /* 0x000e220000000a00 */
[----:B------:R-:W-:-:S04]  /*0520*/  @P0 FMUL R4, R4, 0.25 ;  /* 0x3e80000004040820 */ /* 0x000fc80000400000 */
[----:B------:R-:W1:Y:S01]  /*0530*/  MUFU.RCP R7, R7 ;  /* 0x0000000700077308 */ /* 0x000e620000001000 */
[----:B------:R-:W-:-:S04]  /*0540*/  @!P1 FMUL R4, R4, 16777216 ;  /* 0x4b80000004049820 */ /* 0x000fc80000400000 */
[----:B-1----:R-:W-:-:S05]  /*0550*/  FMUL R5, R7, R4 ;  /* 0x0000000407057220 */ /* 0x002fca0000400000 */
[----:B0-----:R-:W-:Y:S01]  /*0560*/  STG.E desc[UR6][R2.64], R5 ;  /* 0x0000000502007986 */ /* 0x001fe2000c101906 */
[----:B------:R-:W-:Y:S05]  /*0570*/  EXIT ;  /* 0x000000000000794d */ /* 0x000fea0003800000 */
.L_x_0:
[----:B------:R-:W-:-:S00]  /*0580*/  BRA `(.L_x_0) ;  /* 0xfffffffc00fc7947 */ /* 0x000fc0000383ffff */
[----:B------:R-:W-:-:S00]  /*0590*/  NOP ;  /* 0x0000000000007918 */ /* 0x000fc00000000000 */
        /* <DEDUP_REMOVED lines=14> */
.L_x_1:


//--------------------- .nv.global.init           --------------------------
	.section	.nv.global.init,"aw",@progbits
.nv.global.init:
	.type		_$_str,@object
	.size		_$_str,(_$_str_$_2 - _$_str)
_$_str:
        /*0000*/ 	.byte	0x5f, 0x5f, 0x43, 0x55, 0x44, 0x41, 0x5f, 0x46, 0x54, 0x5a, 0x00
	.type		_$_str_$_2,@object
	.size		_$_str_$_2,(.L_1 - _$_str_$_2)
_$_str_$_2:
        /*000b*/ 	.byte	0x5f, 0x5f, 0x43, 0x55, 0x44, 0x41, 0x5f, 0x50, 0x52, 0x45, 0x43, 0x5f, 0x53, 0x51, 0x52, 0x54
        /*001b*/ 	.byte	0x00
.L_1:


//--------------------- .nv.shared.triton_per_fused_div_linalg_vector_norm_sub_0 --------------------------
	.section	.nv.shared.triton_per_fused_div_linalg_vector_norm_sub_0,"aw",@nobits
	.sectionflags	@""
	.align	16
	.zero		1024


//--------------------- .nv.constant0.triton_per_fused_div_linalg_vector_norm_sub_0 --------------------------
	.section	.nv.constant0.triton_per_fused_div_linalg_vector_norm_sub_0,"a",@progbits
	.sectionflags	@""
	.align	4
.nv.constant0.triton_per_fused_div_linalg_vector_norm_sub_0:
	.zero		556
